//
// Generated by NVIDIA NVVM Compiler
//
// Compiler Build ID: CL-36424714
// Cuda compilation tools, release 13.0, V13.0.88
// Based on NVVM 20.0.0
//

.version 9.0
.target sm_100
.address_size 64

	// .globl	_Z10GPU_matmulPdiPKdS1_

.visible .entry _Z10GPU_matmulPdiPKdS1_(
	.param .u64 .ptr .align 1 _Z10GPU_matmulPdiPKdS1__param_0,
	.param .u32 _Z10GPU_matmulPdiPKdS1__param_1,
	.param .u64 .ptr .align 1 _Z10GPU_matmulPdiPKdS1__param_2,
	.param .u64 .ptr .align 1 _Z10GPU_matmulPdiPKdS1__param_3
)
{
	.reg .pred 	%p<10>;
	.reg .b32 	%r<43>;
	.reg .b64 	%rd<60>;
	.reg .b64 	%fd<67>;

	ld.param.u32 	%r18, [_Z10GPU_matmulPdiPKdS1__param_1];
	ld.param.u64 	%rd12, [_Z10GPU_matmulPdiPKdS1__param_2];
	ld.param.u64 	%rd13, [_Z10GPU_matmulPdiPKdS1__param_3];
	cvta.to.global.u64 	%rd1, %rd13;
	cvta.to.global.u64 	%rd2, %rd12;
	mov.u32 	%r19, %ntid.x;
	mov.u32 	%r20, %ctaid.x;
	mov.u32 	%r21, %tid.x;
	mad.lo.s32 	%r1, %r19, %r20, %r21;
	mov.u32 	%r22, %ntid.y;
	mov.u32 	%r23, %ctaid.y;
	mov.u32 	%r24, %tid.y;
	mad.lo.s32 	%r25, %r22, %r23, %r24;
	max.s32 	%r26, %r1, %r25;
	setp.ge.s32 	%p1, %r26, %r18;
	@%p1 bra 	$L__BB0_13;
	mul.lo.s32 	%r3, %r18, %r25;
	and.b32  	%r4, %r18, 7;
	setp.lt.u32 	%p2, %r18, 8;
	mov.f64 	%fd66, 0d0000000000000000;
	mov.b32 	%r41, 0;
	@%p2 bra 	$L__BB0_4;
	and.b32  	%r28, %r18, 2147483640;
	neg.s32 	%r39, %r28;
	mul.wide.s32 	%rd3, %r18, 56;
	mul.wide.s32 	%rd4, %r18, 40;
	mul.wide.s32 	%rd5, %r18, 32;
	mul.wide.s32 	%rd6, %r18, 24;
	mul.wide.s32 	%rd7, %r18, 16;
	mul.wide.u32 	%rd14, %r3, 8;
	add.s64 	%rd15, %rd14, %rd1;
	add.s64 	%rd59, %rd15, 32;
	mov.f64 	%fd66, 0d0000000000000000;
	mov.u32 	%r38, %r1;
$L__BB0_3:
	.pragma "nounroll";
	and.b32  	%r41, %r18, 2147483640;
	mul.wide.s32 	%rd16, %r38, 8;
	add.s64 	%rd17, %rd2, %rd16;
	ld.global.f64 	%fd16, [%rd17];
	ld.global.f64 	%fd17, [%rd59+-32];
	fma.rn.f64 	%fd18, %fd16, %fd17, %fd66;
	mul.wide.s32 	%rd18, %r18, 8;
	add.s64 	%rd19, %rd17, %rd18;
	ld.global.f64 	%fd19, [%rd19];
	ld.global.f64 	%fd20, [%rd59+-24];
	fma.rn.f64 	%fd21, %fd19, %fd20, %fd18;
	add.s64 	%rd20, %rd17, %rd7;
	ld.global.f64 	%fd22, [%rd20];
	ld.global.f64 	%fd23, [%rd59+-16];
	fma.rn.f64 	%fd24, %fd22, %fd23, %fd21;
	add.s64 	%rd21, %rd17, %rd6;
	ld.global.f64 	%fd25, [%rd21];
	ld.global.f64 	%fd26, [%rd59+-8];
	fma.rn.f64 	%fd27, %fd25, %fd26, %fd24;
	add.s64 	%rd22, %rd17, %rd5;
	ld.global.f64 	%fd28, [%rd22];
	ld.global.f64 	%fd29, [%rd59];
	fma.rn.f64 	%fd30, %fd28, %fd29, %fd27;
	add.s64 	%rd23, %rd17, %rd4;
	ld.global.f64 	%fd31, [%rd23];
	ld.global.f64 	%fd32, [%rd59+8];
	fma.rn.f64 	%fd33, %fd31, %fd32, %fd30;
	mul.wide.s32 	%rd24, %r18, 48;
	add.s64 	%rd25, %rd17, %rd24;
	ld.global.f64 	%fd34, [%rd25];
	ld.global.f64 	%fd35, [%rd59+16];
	fma.rn.f64 	%fd36, %fd34, %fd35, %fd33;
	add.s64 	%rd26, %rd17, %rd3;
	ld.global.f64 	%fd37, [%rd26];
	ld.global.f64 	%fd38, [%rd59+24];
	fma.rn.f64 	%fd66, %fd37, %fd38, %fd36;
	add.s32 	%r39, %r39, 8;
	shl.b32 	%r29, %r18, 3;
	add.s32 	%r38, %r38, %r29;
	add.s64 	%rd59, %rd59, 64;
	setp.ne.s32 	%p3, %r39, 0;
	@%p3 bra 	$L__BB0_3;
$L__BB0_4:
	setp.eq.s32 	%p4, %r4, 0;
	@%p4 bra 	$L__BB0_12;
	and.b32  	%r12, %r18, 3;
	setp.lt.u32 	%p5, %r4, 4;
	@%p5 bra 	$L__BB0_7;
	mad.lo.s32 	%r30, %r41, %r18, %r1;
	mul.wide.s32 	%rd27, %r30, 8;
	add.s64 	%rd28, %rd2, %rd27;
	ld.global.f64 	%fd40, [%rd28];
	add.s32 	%r31, %r41, %r3;
	mul.wide.u32 	%rd29, %r31, 8;
	add.s64 	%rd30, %rd1, %rd29;
	ld.global.f64 	%fd41, [%rd30];
	fma.rn.f64 	%fd42, %fd40, %fd41, %fd66;
	mul.wide.s32 	%rd31, %r18, 8;
	add.s64 	%rd32, %rd28, %rd31;
	ld.global.f64 	%fd43, [%rd32];
	cvt.u64.u32 	%rd33, %r3;
	cvt.u64.u32 	%rd34, %r41;
	add.s64 	%rd35, %rd34, %rd33;
	shl.b64 	%rd36, %rd35, 3;
	add.s64 	%rd37, %rd1, %rd36;
	ld.global.f64 	%fd44, [%rd37+8];
	fma.rn.f64 	%fd45, %fd43, %fd44, %fd42;
	add.s64 	%rd38, %rd32, %rd31;
	ld.global.f64 	%fd46, [%rd38];
	ld.global.f64 	%fd47, [%rd37+16];
	fma.rn.f64 	%fd48, %fd46, %fd47, %fd45;
	add.s64 	%rd39, %rd38, %rd31;
	ld.global.f64 	%fd49, [%rd39];
	ld.global.f64 	%fd50, [%rd37+24];
	fma.rn.f64 	%fd66, %fd49, %fd50, %fd48;
	add.s32 	%r41, %r41, 4;
$L__BB0_7:
	setp.eq.s32 	%p6, %r12, 0;
	@%p6 bra 	$L__BB0_12;
	setp.eq.s32 	%p7, %r12, 1;
	@%p7 bra 	$L__BB0_10;
	mad.lo.s32 	%r32, %r41, %r18, %r1;
	mul.wide.s32 	%rd40, %r32, 8;
	add.s64 	%rd41, %rd2, %rd40;
	ld.global.f64 	%fd52, [%rd41];
	add.s32 	%r33, %r41, %r3;
	mul.wide.u32 	%rd42, %r33, 8;
	add.s64 	%rd43, %rd1, %rd42;
	ld.global.f64 	%fd53, [%rd43];
	fma.rn.f64 	%fd54, %fd52, %fd53, %fd66;
	mul.wide.s32 	%rd44, %r18, 8;
	add.s64 	%rd45, %rd41, %rd44;
	ld.global.f64 	%fd55, [%rd45];
	cvt.u64.u32 	%rd46, %r3;
	cvt.u64.u32 	%rd47, %r41;
	add.s64 	%rd48, %rd47, %rd46;
	shl.b64 	%rd49, %rd48, 3;
	add.s64 	%rd50, %rd1, %rd49;
	ld.global.f64 	%fd56, [%rd50+8];
	fma.rn.f64 	%fd66, %fd55, %fd56, %fd54;
	add.s32 	%r41, %r41, 2;
$L__BB0_10:
	and.b32  	%r34, %r18, 1;
	setp.eq.b32 	%p8, %r34, 1;
	not.pred 	%p9, %p8;
	@%p9 bra 	$L__BB0_12;
	mad.lo.s32 	%r35, %r41, %r18, %r1;
	mul.wide.s32 	%rd51, %r35, 8;
	add.s64 	%rd52, %rd2, %rd51;
	ld.global.f64 	%fd57, [%rd52];
	add.s32 	%r36, %r41, %r3;
	mul.wide.u32 	%rd53, %r36, 8;
	add.s64 	%rd54, %rd1, %rd53;
	ld.global.f64 	%fd58, [%rd54];
	fma.rn.f64 	%fd66, %fd57, %fd58, %fd66;
$L__BB0_12:
	ld.param.u64 	%rd58, [_Z10GPU_matmulPdiPKdS1__param_0];
	add.s32 	%r37, %r3, %r1;
	cvta.to.global.u64 	%rd55, %rd58;
	mul.wide.s32 	%rd56, %r37, 8;
	add.s64 	%rd57, %rd55, %rd56;
	st.global.f64 	[%rd57], %fd66;
$L__BB0_13:
	ret;

}


// ===== COMPILED SASS (sm_100) =====

	.target	sm_100

	.elftype	@"ET_EXEC"


//--------------------- .note.nv.tkinfo           --------------------------
	.section	.note.nv.tkinfo,"",@"SHT_NOTE"
	.sectionflags	@"SHF_NOTE_NV_TKINFO"
	.tkinfo
        /*0018*/ 	.word	0x00000002
        /*0030*/ 	.string	""
        /*0030*/ 	.string	"ptxas"
        /*0030*/ 	.string	"Cuda compilation tools, release 13.0, V13.0.88"
        /*0030*/ 	.string	"Build cuda_13.0.r13.0/compiler.36424714_0"
        /*0030*/ 	.string	"-arch sm_100 -m 64 "



//--------------------- .note.nv.cuinfo           --------------------------
	.section	.note.nv.cuinfo,"",@"SHT_NOTE"
	.sectionflags	@"SHF_NOTE_NV_CUINFO"
        /*0018*/ 	.short	0x0002
        /*001a*/ 	.short	0x0064
        /*001c*/ 	.short	0x0082
	.zero		2


//--------------------- .nv.info                  --------------------------
	.section	.nv.info,"",@"SHT_CUDA_INFO"
	.align	4


	//----- nvinfo : EIATTR_REGCOUNT
	.align		4
        /*0000*/ 	.byte	0x04, 0x2f
        /*0002*/ 	.short	(.L_1 - .L_0)
	.align		4
.L_0:
        /*0004*/ 	.word	index@(_Z10GPU_matmulPdiPKdS1_)
        /*0008*/ 	.word	0x00000020


	//----- nvinfo : EIATTR_FRAME_SIZE
	.align		4
.L_1:
        /*000c*/ 	.byte	0x04, 0x11
        /*000e*/ 	.short	(.L_3 - .L_2)
	.align		4
.L_2:
        /*0010*/ 	.word	index@(_Z10GPU_matmulPdiPKdS1_)
        /*0014*/ 	.word	0x00000000


	//----- nvinfo : EIATTR_MIN_STACK_SIZE
	.align		4
.L_3:
        /*0018*/ 	.byte	0x04, 0x12
        /*001a*/ 	.short	(.L_5 - .L_4)
	.align		4
.L_4:
        /*001c*/ 	.word	index@(_Z10GPU_matmulPdiPKdS1_)
        /*0020*/ 	.word	0x00000000
.L_5:


//--------------------- .nv.compat                --------------------------
	.section	.nv.compat,"",@"SHT_CUDA_COMPAT_INFO"
	.align	4
        /*0000*/ 	.byte	0x02, 0x09, 0x00, 0x00, 0x02, 0x02, 0x01, 0x00, 0x02, 0x05, 0x05, 0x00, 0x03, 0x07, 0x01, 0x01
        /*0010*/ 	.byte	0x02, 0x03, 0x00, 0x00, 0x02, 0x06, 0x01, 0x00, 0x04, 0x0b, 0x08, 0x00, 0x01, 0x00, 0x00, 0x00
        /*0020*/ 	.byte	0x00, 0x00, 0x00, 0x00


//--------------------- .nv.info._Z10GPU_matmulPdiPKdS1_ --------------------------
	.section	.nv.info._Z10GPU_matmulPdiPKdS1_,"",@"SHT_CUDA_INFO"
	.sectionflags	@""
	.align	4


	//----- nvinfo : EIATTR_CUDA_API_VERSION
	.align		4
        /*0000*/ 	.byte	0x04, 0x37
        /*0002*/ 	.short	(.L_7 - .L_6)
.L_6:
        /*0004*/ 	.word	0x00000082


	//----- nvinfo : EIATTR_KPARAM_INFO
	.align		4
.L_7:
        /*0008*/ 	.byte	0x04, 0x17
        /*000a*/ 	.short	(.L_9 - .L_8)
.L_8:
        /*000c*/ 	.word	0x00000000
        /*0010*/ 	.short	0x0003
        /*0012*/ 	.short	0x0018
        /*0014*/ 	.byte	0x00, 0xf5, 0x21, 0x00


	//----- nvinfo : EIATTR_KPARAM_INFO
	.align		4
.L_9:
        /*0018*/ 	.byte	0x04, 0x17
        /*001a*/ 	.short	(.L_11 - .L_10)
.L_10:
        /*001c*/ 	.word	0x00000000
        /*0020*/ 	.short	0x0002
        /*0022*/ 	.short	0x0010
        /*0024*/ 	.byte	0x00, 0xf5, 0x21, 0x00


	//----- nvinfo : EIATTR_KPARAM_INFO
	.align		4
.L_11:
        /*0028*/ 	.byte	0x04, 0x17
        /*002a*/ 	.short	(.L_13 - .L_12)
.L_12:
        /*002c*/ 	.word	0x00000000
        /*0030*/ 	.short	0x0001
        /*0032*/ 	.short	0x0008
        /*0034*/ 	.byte	0x00, 0xf0, 0x11, 0x00


	//----- nvinfo : EIATTR_KPARAM_INFO
	.align		4
.L_13:
        /*0038*/ 	.byte	0x04, 0x17
        /*003a*/ 	.short	(.L_15 - .L_14)
.L_14:
        /*003c*/ 	.word	0x00000000
        /*0040*/ 	.short	0x0000
        /*0042*/ 	.short	0x0000
        /*0044*/ 	.byte	0x00, 0xf5, 0x21, 0x00


	//----- nvinfo : EIATTR_SPARSE_MMA_MASK
	.align		4
.L_15:
        /*0048*/ 	.byte	0x03, 0x50
        /*004a*/ 	.short	0x0000


	//----- nvinfo : EIATTR_MAXREG_COUNT
	.align		4
        /*004c*/ 	.byte	0x03, 0x1b
        /*004e*/ 	.short	0x00ff


	//----- nvinfo : EIATTR_MERCURY_ISA_VERSION
	.align		4
        /*0050*/ 	.byte	0x03, 0x5f
        /*0052*/ 	.short	0x0101


	//----- nvinfo : EIATTR_VRC_CTA_INIT_COUNT
	.align		4
        /*0054*/ 	.byte	0x02, 0x4a
	.zero		1
	.zero		1


	//----- nvinfo : EIATTR_EXIT_INSTR_OFFSETS
	.align		4
        /*0058*/ 	.byte	0x04, 0x1c
        /*005a*/ 	.short	(.L_17 - .L_16)


	//   ....[0]....
.L_16:
        /*005c*/ 	.word	0x000000c0


	//   ....[1]....
        /*0060*/ 	.word	0x000008a0


	//----- nvinfo : EIATTR_CBANK_PARAM_SIZE
	.align		4
.L_17:
        /*0064*/ 	.byte	0x03, 0x19
        /*0066*/ 	.short	0x0020


	//----- nvinfo : EIATTR_PARAM_CBANK
	.align		4
        /*0068*/ 	.byte	0x04, 0x0a
        /*006a*/ 	.short	(.L_19 - .L_18)
	.align		4
.L_18:
        /*006c*/ 	.word	index@(.nv.constant0._Z10GPU_matmulPdiPKdS1_)
        /*0070*/ 	.short	0x0380
        /*0072*/ 	.short	0x0020


	//----- nvinfo : EIATTR_SW_WAR
	.align		4
.L_19:
        /*0074*/ 	.byte	0x04, 0x36
        /*0076*/ 	.short	(.L_21 - .L_20)
.L_20:
        /*0078*/ 	.word	0x00000008
.L_21:


//--------------------- .nv.callgraph             --------------------------
	.section	.nv.callgraph,"",@"SHT_CUDA_CALLGRAPH"
	.align	4
	.sectionentsize	8
	.align		4
        /*0000*/ 	.word	0x00000000
	.align		4
        /*0004*/ 	.word	0xffffffff
	.align		4
        /*0008*/ 	.word	0x00000000
	.align		4
        /*000c*/ 	.word	0xfffffffe
	.align		4
        /*0010*/ 	.word	0x00000000
	.align		4
        /*0014*/ 	.word	0xfffffffd
	.align		4
        /*0018*/ 	.word	0x00000000
	.align		4
        /*001c*/ 	.word	0xfffffffc


//--------------------- .text._Z10GPU_matmulPdiPKdS1_ --------------------------
	.section	.text._Z10GPU_matmulPdiPKdS1_,"ax",@progbits
	.align	128
        .global         _Z10GPU_matmulPdiPKdS1_
        .type           _Z10GPU_matmulPdiPKdS1_,@function
        .size           _Z10GPU_matmulPdiPKdS1_,(.L_x_5 - _Z10GPU_matmulPdiPKdS1_)
        .other          _Z10GPU_matmulPdiPKdS1_,@"STO_CUDA_ENTRY STV_DEFAULT"
_Z10GPU_matmulPdiPKdS1_:
.text._Z10GPU_matmulPdiPKdS1_:
[----:B------:R-:W-:Y:S01]  /*0000*/  LDC R1, c[0x0][0x37c] ;  /* 0x0000df00ff017b82 */ /* 0x000fe20000000800 */
[----:B------:R-:W0:Y:S01]  /*0010*/  S2R R3, SR_CTAID.X ;  /* 0x0000000000037919 */ /* 0x000e220000002500 */
[----:B------:R-:W0:Y:S06]  /*0020*/  LDCU UR4, c[0x0][0x360] ;  /* 0x00006c00ff0477ac */ /* 0x000e2c0008000800 */
[----:B------:R-:W1:Y:S01]  /*0030*/  LDC R0, c[0x0][0x388] ;  /* 0x0000e200ff007b82 */ /* 0x000e620000000800 */
[----:B------:R-:W0:Y:S01]  /*0040*/  S2R R2, SR_TID.X ;  /* 0x0000000000027919 */ /* 0x000e220000002100 */
[----:B------:R-:W2:Y:S01]  /*0050*/  LDCU UR5, c[0x0][0x364] ;  /* 0x00006c80ff0577ac */ /* 0x000ea20008000800 */
[----:B------:R-:W2:Y:S01]  /*0060*/  S2R R4, SR_CTAID.Y ;  /* 0x0000000000047919 */ /* 0x000ea20000002600 */
[----:B------:R-:W2:Y:S01]  /*0070*/  S2R R5, SR_TID.Y ;  /* 0x0000000000057919 */ /* 0x000ea20000002200 */
[----:B0-----:R-:W-:-:S02]  /*0080*/  IMAD R3, R3, UR4, R2 ;  /* 0x0000000403037c24 */ /* 0x001fc4000f8e0202 */
[----:B--2---:R-:W-:-:S05]  /*0090*/  IMAD R2, R4, UR5, R5 ;  /* 0x0000000504027c24 */ /* 0x004fca000f8e0205 */
[----:B------:R-:W-:-:S04]  /*00a0*/  VIMNMX R5, PT, PT, R3, R2, !PT ;  /* 0x0000000203057248 */ /* 0x000fc80007fe0100 */
[----:B-1----:R-:W-:-:S13]  /*00b0*/  ISETP.GE.AND P0, PT, R5, R0, PT ;  /* 0x000000000500720c */ /* 0x002fda0003f06270 */
[----:B------:R-:W-:Y:S05]  /*00c0*/  @P0 EXIT ;  /* 0x000000000000094d */ /* 0x000fea0003800000 */
[----:B------:R-:W-:Y:S01]  /*00d0*/  ISETP.GE.U32.AND P0, PT, R0, 0x8, PT ;  /* 0x000000080000780c */ /* 0x000fe20003f06070 */
[----:B------:R-:W0:Y:S01]  /*00e0*/  LDCU.64 UR4, c[0x0][0x358] ;  /* 0x00006b00ff0477ac */ /* 0x000e220008000a00 */
[----:B------:R-:W-:Y:S02]  /*00f0*/  HFMA2 R24, -RZ, RZ, 0, 0 ;  /* 0x00000000ff187431 */ /* 0x000fe400000001ff */
[----:B------:R-:W-:Y:S01]  /*0100*/  IMAD R2, R2, R0, RZ ;  /* 0x0000000002027224 */ /* 0x000fe200078e02ff */
[----:B------:R-:W-:Y:S02]  /*0110*/  LOP3.LUT R4, R0, 0x7, RZ, 0xc0, !PT ;  /* 0x0000000700047812 */ /* 0x000fe400078ec0ff */
[----:B------:R-:W-:-:S06]  /*0120*/  CS2R R20, SRZ ;  /* 0x0000000000147805 */ /* 0x000fcc000001ff00 */
[----:B------:R-:W-:Y:S05]  /*0130*/  @!P0 BRA `(.L_x_0) ;  /* 0x0000000000c48947 */ /* 0x000fea0003800000 */
[----:B------:R-:W1:Y:S01]  /*0140*/  LDC.64 R6, c[0x0][0x398] ;  /* 0x0000e600ff067b82 */ /* 0x000e620000000a00 */
[----:B------:R-:W-:Y:S01]  /*0150*/  LOP3.LUT R24, R0, 0x7ffffff8, RZ, 0xc0, !PT ;  /* 0x7ffffff800187812 */ /* 0x000fe200078ec0ff */
[----:B------:R-:W-:Y:S01]  /*0160*/  IMAD.MOV.U32 R25, RZ, RZ, R3 ;  /* 0x000000ffff197224 */ /* 0x000fe200078e0003 */
[----:B------:R-:W-:-:S03]  /*0170*/  CS2R R20, SRZ ;  /* 0x0000000000147805 */ /* 0x000fc6000001ff00 */
[----:B------:R-:W-:Y:S02]  /*0180*/  IMAD.MOV R5, RZ, RZ, -R24 ;  /* 0x000000ffff057224 */ /* 0x000fe400078e0a18 */
[----:B-1----:R-:W-:-:S03]  /*0190*/  IMAD.WIDE.U32 R6, R2, 0x8, R6 ;  /* 0x0000000802067825 */ /* 0x002fc600078e0006 */
[----:B------:R-:W-:-:S04]  /*01a0*/  IADD3 R12, P0, PT, R6, 0x20, RZ ;  /* 0x00000020060c7810 */ /* 0x000fc80007f1e0ff */
[----:B------:R-:W-:-:S09]  /*01b0*/  IADD3.X R13, PT, PT, RZ, R7, RZ, P0, !PT ;  /* 0x00000007ff0d7210 */ /* 0x000fd200007fe4ff */
.L_x_1:
[----:B------:R-:W1:Y:S01]  /*01c0*/  LDC.64 R22, c[0x0][0x390] ;  /* 0x0000e400ff167b82 */ /* 0x000e620000000a00 */
[----:B------:R-:W-:Y:S01]  /*01d0*/  MOV R6, R12 ;  /* 0x0000000c00067202 */ /* 0x000fe20000000f00 */
[----:B------:R-:W-:-:S05]  /*01e0*/  IMAD.MOV.U32 R7, RZ, RZ, R13 ;  /* 0x000000ffff077224 */ /* 0x000fca00078e000d */
[----:B0-----:R-:W2:Y:S04]  /*01f0*/  LDG.E.64 R18, desc[UR4][R6.64+-0x20] ;  /* 0xffffe00406127981 */ /* 0x001ea8000c1e1b00 */
[----:B------:R-:W3:Y:S04]  /*0200*/  LDG.E.64 R14, desc[UR4][R6.64+-0x18] ;  /* 0xffffe804060e7981 */ /* 0x000ee8000c1e1b00 */
[----:B------:R-:W4:Y:S01]  /*0210*/  LDG.E.64 R10, desc[UR4][R6.64+-0x10] ;  /* 0xfffff004060a7981 */ /* 0x000f22000c1e1b00 */
[----:B-1----:R-:W-:-:S05]  /*0220*/  IMAD.WIDE R22, R25, 0x8, R22 ;  /* 0x0000000819167825 */ /* 0x002fca00078e0216 */
[----:B------:R-:W2:Y:S01]  /*0230*/  LDG.E.64 R8, desc[UR4][R22.64] ;  /* 0x0000000416087981 */ /* 0x000ea2000c1e1b00 */
[----:B------:R-:W-:-:S05]  /*0240*/  IMAD.WIDE R28, R0, 0x8, R22 ;  /* 0x00000008001c7825 */ /* 0x000fca00078e0216 */
[----:B------:R-:W3:Y:S01]  /*0250*/  LDG.E.64 R16, desc[UR4][R28.64] ;  /* 0x000000041c107981 */ /* 0x000ee2000c1e1b00 */
[----:B------:R-:W-:-:S06]  /*0260*/  IMAD.WIDE R12, R0, 0x10, R22 ;  /* 0x00000010000c7825 */ /* 0x000fcc00078e0216 */
[----:B------:R-:W4:Y:S01]  /*0270*/  LDG.E.64 R12, desc[UR4][R12.64] ;  /* 0x000000040c0c7981 */ /* 0x000f22000c1e1b00 */
[----:B------:R-:W-:Y:S01]  /*0280*/  IMAD.WIDE R26, R0, 0x18, R22 ;  /* 0x00000018001a7825 */ /* 0x000fe200078e0216 */
[----:B--2---:R-:W-:-:S04]  /*0290*/  DFMA R18, R8, R18, R20 ;  /* 0x000000120812722b */ /* 0x004fc80000000014 */
[----:B------:R-:W2:Y:S04]  /*02a0*/  LDG.E.64 R20, desc[UR4][R26.64] ;  /* 0x000000041a147981 */ /* 0x000ea8000c1e1b00 */
[----:B------:R-:W2:Y:S01]  /*02b0*/  LDG.E.64 R8, desc[UR4][R6.64+-0x8] ;  /* 0xfffff80406087981 */ /* 0x000ea2000c1e1b00 */
[----:B---3--:R-:W-:Y:S01]  /*02c0*/  DFMA R14, R16, R14, R18 ;  /* 0x0000000e100e722b */ /* 0x008fe20000000012 */
[C-C-:B------:R-:W-:Y:S02]  /*02d0*/  IMAD.WIDE R16, R0.reuse, 0x20, R22.reuse ;  /* 0x0000002000107825 */ /* 0x140fe400078e0216 */
[----:B------:R-:W3:Y:S04]  /*02e0*/  LDG.E.64 R18, desc[UR4][R6.64] ;  /* 0x0000000406127981 */ /* 0x000ee8000c1e1b00 */
[----:B------:R-:W3:Y:S01]  /*02f0*/  LDG.E.64 R16, desc[UR4][R16.64] ;  /* 0x0000000410107981 */ /* 0x000ee2000c1e1b00 */
[----:B----4-:R-:W-:Y:S01]  /*0300*/  DFMA R10, R12, R10, R14 ;  /* 0x0000000a0c0a722b */ /* 0x010fe2000000000e */
[----:B------:R-:W-:-:S02]  /*0310*/  IMAD.WIDE R14, R0, 0x28, R22 ;  /* 0x00000028000e7825 */ /* 0x000fc400078e0216 */
[----:B------:R-:W4:Y:S04]  /*0320*/  LDG.E.64 R12, desc[UR4][R6.64+0x10] ;  /* 0x00001004060c7981 */ /* 0x000f28000c1e1b00 */
[----:B------:R-:W5:Y:S01]  /*0330*/  LDG.E.64 R14, desc[UR4][R14.64] ;  /* 0x000000040e0e7981 */ /* 0x000f62000c1e1b00 */
[----:B--2---:R-:W-:-:S03]  /*0340*/  DFMA R20, R20, R8, R10 ;  /* 0x000000081414722b */ /* 0x004fc6000000000a */
[----:B------:R-:W5:Y:S01]  /*0350*/  LDG.E.64 R8, desc[UR4][R6.64+0x8] ;  /* 0x0000080406087981 */ /* 0x000f62000c1e1b00 */
[----:B------:R-:W-:-:S04]  /*0360*/  IMAD.WIDE R10, R0, 0x30, R22 ;  /* 0x00000030000a7825 */ /* 0x000fc800078e0216 */
[----:B------:R-:W-:Y:S02]  /*0370*/  IMAD.WIDE R22, R0, 0x38, R22 ;  /* 0x0000003800167825 */ /* 0x000fe400078e0216 */
[----:B------:R-:W4:Y:S01]  /*0380*/  LDG.E.64 R10, desc[UR4][R10.64] ;  /* 0x000000040a0a7981 */ /* 0x000f22000c1e1b00 */
[----:B---3--:R-:W-:-:S03]  /*0390*/  DFMA R16, R16, R18, R20 ;  /* 0x000000121010722b */ /* 0x008fc60000000014 */
[----:B------:R-:W2:Y:S04]  /*03a0*/  LDG.E.64 R20, desc[UR4][R6.64+0x18] ;  /* 0x0000180406147981 */ /* 0x000ea8000c1e1b00 */
[----:B------:R-:W2:Y:S01]  /*03b0*/  LDG.E.64 R22, desc[UR4][R22.64] ;  /* 0x0000000416167981 */ /* 0x000ea2000c1e1b00 */
[----:B------:R-:W-:-:S04]  /*03c0*/  IADD3 R5, PT, PT, R5, 0x8, RZ ;  /* 0x0000000805057810 */ /* 0x000fc80007ffe0ff */
[----:B------:R-:W-:Y:S02]  /*03d0*/  ISETP.NE.AND P0, PT, R5, RZ, PT ;  /* 0x000000ff0500720c */ /* 0x000fe40003f05270 */
[----:B------:R-:W-:Y:S01]  /*03e0*/  LEA R25, R0, R25, 0x3 ;  /* 0x0000001900197211 */ /* 0x000fe200078e18ff */
[----:B-----5:R-:W-:-:S08]  /*03f0*/  DFMA R8, R14, R8, R16 ;  /* 0x000000080e08722b */ /* 0x020fd00000000010 */
[----:B----4-:R-:W-:Y:S01]  /*0400*/  DFMA R8, R10, R12, R8 ;  /* 0x0000000c0a08722b */ /* 0x010fe20000000008 */
[----:B------:R-:W-:-:S07]  /*0410*/  IADD3 R12, P1, PT, R6, 0x40, RZ ;  /* 0x00000040060c7810 */ /* 0x000fce0007f3e0ff */
[----:B--2---:R-:W-:Y:S01]  /*0420*/  DFMA R20, R22, R20, R8 ;  /* 0x000000141614722b */ /* 0x004fe20000000008 */
[----:B------:R-:W-:Y:S01]  /*0430*/  IMAD.X R13, RZ, RZ, R7, P1 ;  /* 0x000000ffff0d7224 */ /* 0x000fe200008e0607 */
[----:B------:R-:W-:Y:S09]  /*0440*/  @P0 BRA `(.L_x_1) ;  /* 0xfffffffc005c0947 */ /* 0x000ff2000383ffff */
.L_x_0:
[----:B------:R-:W-:-:S13]  /*0450*/  ISETP.NE.AND P0, PT, R4, RZ, PT ;  /* 0x000000ff0400720c */ /* 0x000fda0003f05270 */
[----:B------:R-:W-:Y:S05]  /*0460*/  @!P0 BRA `(.L_x_2) ;  /* 0x0000000000fc8947 */ /* 0x000fea0003800000 */
[----:B------:R-:W-:Y:S02]  /*0470*/  ISETP.GE.U32.AND P1, PT, R4, 0x4, PT ;  /* 0x000000040400780c */ /* 0x000fe40003f26070 */
[----:B------:R-:W-:-:S04]  /*0480*/  LOP3.LUT R25, R0, 0x3, RZ, 0xc0, !PT ;  /* 0x0000000300197812 */ /* 0x000fc800078ec0ff */
[----:B------:R-:W-:-:S07]  /*0490*/  ISETP.NE.AND P0, PT, R25, RZ, PT ;  /* 0x000000ff1900720c */ /* 0x000fce0003f05270 */
[----:B------:R-:W-:Y:S06]  /*04a0*/  @!P1 BRA `(.L_x_3) ;  /* 0x00000000006c9947 */ /* 0x000fec0003800000 */
[----:B------:R-:W1:Y:S01]  /*04b0*/  LDC.64 R14, c[0x0][0x398] ;  /* 0x0000e600ff0e7b82 */ /* 0x000e620000000a00 */
[----:B------:R-:W2:Y:S01]  /*04c0*/  LDCU.64 UR6, c[0x0][0x398] ;  /* 0x00007300ff0677ac */ /* 0x000ea20008000a00 */
[C---:B------:R-:W-:Y:S01]  /*04d0*/  IMAD.IADD R7, R2.reuse, 0x1, R24 ;  /* 0x0000000102077824 */ /* 0x040fe200078e0218 */
[----:B------:R-:W-:Y:S01]  /*04e0*/  IADD3 R4, P1, PT, R2, R24, RZ ;  /* 0x0000001802047210 */ /* 0x000fe20007f3e0ff */
[----:B------:R-:W-:-:S04]  /*04f0*/  IMAD R5, R24, R0, R3 ;  /* 0x0000000018057224 */ /* 0x000fc800078e0203 */
[----:B------:R-:W3:Y:S01]  /*0500*/  LDC.64 R26, c[0x0][0x390] ;  /* 0x0000e400ff1a7b82 */ /* 0x000ee20000000a00 */
[----:B-1----:R-:W-:-:S06]  /*0510*/  IMAD.WIDE.U32 R14, R7, 0x8, R14 ;  /* 0x00000008070e7825 */ /* 0x002fcc00078e000e */
[----:B0-----:R-:W4:Y:S01]  /*0520*/  LDG.E.64 R14, desc[UR4][R14.64] ;  /* 0x000000040e0e7981 */ /* 0x001f22000c1e1b00 */
[----:B---3--:R-:W-:Y:S01]  /*0530*/  IMAD.WIDE R26, R5, 0x8, R26 ;  /* 0x00000008051a7825 */ /* 0x008fe200078e021a */
[----:B------:R-:W-:Y:S02]  /*0540*/  IADD3.X R5, PT, PT, RZ, RZ, RZ, P1, !PT ;  /* 0x000000ffff057210 */ /* 0x000fe40000ffe4ff */
[----:B--2---:R-:W-:Y:S02]  /*0550*/  LEA R22, P1, R4, UR6, 0x3 ;  /* 0x0000000604167c11 */ /* 0x004fe4000f8218ff */
[----:B------:R-:W4:Y:S01]  /*0560*/  LDG.E.64 R12, desc[UR4][R26.64] ;  /* 0x000000041a0c7981 */ /* 0x000f22000c1e1b00 */
[----:B------:R-:W-:Y:S01]  /*0570*/  IMAD.WIDE R28, R0, 0x8, R26 ;  /* 0x00000008001c7825 */ /* 0x000fe200078e021a */
[----:B------:R-:W-:-:S04]  /*0580*/  LEA.HI.X R23, R4, UR7, R5, 0x3, P1 ;  /* 0x0000000704177c11 */ /* 0x000fc800088f1c05 */
[----:B------:R0:W2:Y:S04]  /*0590*/  LDG.E.64 R8, desc[UR4][R28.64] ;  /* 0x000000041c087981 */ /* 0x0000a8000c1e1b00 */
[----:B------:R-:W2:Y:S04]  /*05a0*/  LDG.E.64 R10, desc[UR4][R22.64+0x8] ;  /* 0x00000804160a7981 */ /* 0x000ea8000c1e1b00 */
[----:B------:R-:W3:Y:S01]  /*05b0*/  LDG.E.64 R6, desc[UR4][R22.64+0x10] ;  /* 0x0000100416067981 */ /* 0x000ee2000c1e1b00 */
[----:B0-----:R-:W-:-:S03]  /*05c0*/  IMAD.WIDE R28, R0, 0x8, R28 ;  /* 0x00000008001c7825 */ /* 0x001fc600078e021c */
[----:B------:R-:W5:Y:S04]  /*05d0*/  LDG.E.64 R18, desc[UR4][R22.64+0x18] ;  /* 0x0000180416127981 */ /* 0x000f68000c1e1b00 */
[----:B------:R-:W3:Y:S01]  /*05e0*/  LDG.E.64 R4, desc[UR4][R28.64] ;  /* 0x000000041c047981 */ /* 0x000ee2000c1e1b00 */
[----:B------:R-:W-:-:S06]  /*05f0*/  IMAD.WIDE R16, R0, 0x8, R28 ;  /* 0x0000000800107825 */ /* 0x000fcc00078e021c */
[----:B------:R-:W5:Y:S01]  /*0600*/  LDG.E.64 R16, desc[UR4][R16.64] ;  /* 0x0000000410107981 */ /* 0x000f62000c1e1b00 */
[----:B------:R-:W-:Y:S01]  /*0610*/  VIADD R24, R24, 0x4 ;  /* 0x0000000418187836 */ /* 0x000fe20000000000 */
[----:B----4-:R-:W-:-:S08]  /*0620*/  DFMA R12, R12, R14, R20 ;  /* 0x0000000e0c0c722b */ /* 0x010fd00000000014 */
[----:B--2---:R-:W-:-:S08]  /*0630*/  DFMA R8, R8, R10, R12 ;  /* 0x0000000a0808722b */ /* 0x004fd0000000000c */
[----:B---3--:R-:W-:-:S08]  /*0640*/  DFMA R4, R4, R6, R8 ;  /* 0x000000060404722b */ /* 0x008fd00000000008 */
[----:B-----5:R-:W-:-:S11]  /*0650*/  DFMA R20, R16, R18, R4 ;  /* 0x000000121014722b */ /* 0x020fd60000000004 */
.L_x_3:
[----:B------:R-:W-:Y:S05]  /*0660*/  @!P0 BRA `(.L_x_2) ;  /* 0x00000000007c8947 */ /* 0x000fea0003800000 */
[----:B------:R-:W-:Y:S01]  /*0670*/  ISETP.NE.AND P1, PT, R25, 0x1, PT ;  /* 0x000000011900780c */ /* 0x000fe20003f25270 */
[----:B------:R-:W1:Y:S01]  /*0680*/  LDC.64 R6, c[0x0][0x398] ;  /* 0x0000e600ff067b82 */ /* 0x000e620000000a00 */
[----:B------:R-:W-:-:S04]  /*0690*/  LOP3.LUT R10, R0, 0x1, RZ, 0xc0, !PT ;  /* 0x00000001000a7812 */ /* 0x000fc800078ec0ff */
[----:B------:R-:W-:-:S03]  /*06a0*/  ISETP.NE.U32.AND P0, PT, R10, 0x1, PT ;  /* 0x000000010a00780c */ /* 0x000fc60003f05070 */
[----:B------:R-:W2:Y:S04]  /*06b0*/  LDC.64 R14, c[0x0][0x390] ;  /* 0x0000e400ff0e7b82 */ /* 0x000ea80000000a00 */
[----:B------:R-:W-:Y:S01]  /*06c0*/  @P1 IADD3 R17, PT, PT, R2, R24, RZ ;  /* 0x0000001802111210 */ /* 0x000fe20007ffe0ff */
[----:B------:R-:W-:Y:S01]  /*06d0*/  @P1 IMAD R11, R24, R0, R3 ;  /* 0x00000000180b1224 */ /* 0x000fe200078e0203 */
[----:B------:R-:W-:Y:S02]  /*06e0*/  @P1 IADD3 R18, P2, PT, R2, R24, RZ ;  /* 0x0000001802121210 */ /* 0x000fe40007f5e0ff */
[----:B------:R-:W3:Y:S01]  /*06f0*/  @P1 LDC.64 R12, c[0x0][0x398] ;  /* 0x0000e600ff0c1b82 */ /* 0x000ee20000000a00 */
[----:B------:R-:W-:Y:S02]  /*0700*/  @P1 IADD3 R24, PT, PT, R24, 0x2, RZ ;  /* 0x0000000218181810 */ /* 0x000fe40007ffe0ff */
[----:B------:R-:W-:-:S05]  /*0710*/  @P1 IMAD.X R19, RZ, RZ, RZ, P2 ;  /* 0x000000ffff131224 */ /* 0x000fca00010e06ff */
[----:B------:R-:W4:Y:S01]  /*0720*/  LDC.64 R8, c[0x0][0x390] ;  /* 0x0000e400ff087b82 */ /* 0x000f220000000a00 */
[----:B-1----:R-:W-:-:S07]  /*0730*/  @P1 IMAD.WIDE.U32 R6, R17, 0x8, R6 ;  /* 0x0000000811061825 */ /* 0x002fce00078e0006 */
[----:B------:R-:W1:Y:S01]  /*0740*/  LDC.64 R4, c[0x0][0x398] ;  /* 0x0000e600ff047b82 */ /* 0x000e620000000a00 */
[----:B--2---:R-:W-:Y:S01]  /*0750*/  @P1 IMAD.WIDE R14, R11, 0x8, R14 ;  /* 0x000000080b0e1825 */ /* 0x004fe200078e020e */
[----:B0-----:R-:W2:Y:S04]  /*0760*/  @P1 LDG.E.64 R6, desc[UR4][R6.64] ;  /* 0x0000000406061981 */ /* 0x001ea8000c1e1b00 */
[----:B------:R-:W2:Y:S01]  /*0770*/  @P1 LDG.E.64 R10, desc[UR4][R14.64] ;  /* 0x000000040e0a1981 */ /* 0x000ea2000c1e1b00 */
[----:B---3--:R-:W-:Y:S01]  /*0780*/  @P1 LEA R12, P2, R18, R12, 0x3 ;  /* 0x0000000c120c1211 */ /* 0x008fe200078418ff */
[----:B------:R-:W-:-:S03]  /*0790*/  @P1 IMAD.WIDE R16, R0, 0x8, R14 ;  /* 0x0000000800101825 */ /* 0x000fc600078e020e */
[----:B------:R-:W-:Y:S01]  /*07a0*/  @P1 LEA.HI.X R13, R18, R13, R19, 0x3, P2 ;  /* 0x0000000d120d1211 */ /* 0x000fe200010f1c13 */
[----:B------:R-:W-:Y:S01]  /*07b0*/  @!P0 IMAD R19, R24, R0, R3 ;  /* 0x0000000018138224 */ /* 0x000fe200078e0203 */
[----:B------:R-:W-:Y:S01]  /*07c0*/  @!P0 IADD3 R23, PT, PT, R2, R24, RZ ;  /* 0x0000001802178210 */ /* 0x000fe20007ffe0ff */
[----:B------:R-:W3:Y:S02]  /*07d0*/  @P1 LDG.E.64 R16, desc[UR4][R16.64] ;  /* 0x0000000410101981 */ /* 0x000ee4000c1e1b00 */
[----:B----4-:R-:W-:Y:S02]  /*07e0*/  @!P0 IMAD.WIDE R8, R19, 0x8, R8 ;  /* 0x0000000813088825 */ /* 0x010fe400078e0208 */
[----:B------:R-:W3:Y:S04]  /*07f0*/  @P1 LDG.E.64 R12, desc[UR4][R12.64+0x8] ;  /* 0x000008040c0c1981 */ /* 0x000ee8000c1e1b00 */
[----:B------:R-:W4:Y:S01]  /*0800*/  @!P0 LDG.E.64 R8, desc[UR4][R8.64] ;  /* 0x0000000408088981 */ /* 0x000f22000c1e1b00 */
[----:B-1----:R-:W-:-:S06]  /*0810*/  @!P0 IMAD.WIDE.U32 R4, R23, 0x8, R4 ;  /* 0x0000000817048825 */ /* 0x002fcc00078e0004 */
[----:B------:R-:W4:Y:S01]  /*0820*/  @!P0 LDG.E.64 R4, desc[UR4][R4.64] ;  /* 0x0000000404048981 */ /* 0x000f22000c1e1b00 */
[----:B--2---:R-:W-:-:S08]  /*0830*/  @P1 DFMA R6, R10, R6, R20 ;  /* 0x000000060a06122b */ /* 0x004fd00000000014 */
[----:B---3--:R-:W-:-:S08]  /*0840*/  @P1 DFMA R20, R16, R12, R6 ;  /* 0x0000000c1014122b */ /* 0x008fd00000000006 */
[----:B----4-:R-:W-:-:S11]  /*0850*/  @!P0 DFMA R20, R8, R4, R20 ;  /* 0x000000040814822b */ /* 0x010fd60000000014 */
.L_x_2:
[----:B------:R-:W1:Y:S01]  /*0860*/  LDC.64 R4, c[0x0][0x380] ;  /* 0x0000e000ff047b82 */ /* 0x000e620000000a00 */
[----:B------:R-:W-:-:S05]  /*0870*/  IADD3 R3, PT, PT, R3, R2, RZ ;  /* 0x0000000203037210 */ /* 0x000fca0007ffe0ff */
[----:B-1----:R-:W-:-:S05]  /*0880*/  IMAD.WIDE R2, R3, 0x8, R4 ;  /* 0x0000000803027825 */ /* 0x002fca00078e0204 */
[----:B0-----:R-:W-:Y:S01]  /*0890*/  STG.E.64 desc[UR4][R2.64], R20 ;  /* 0x0000001402007986 */ /* 0x001fe2000c101b04 */
[----:B------:R-:W-:Y:S05]  /*08a0*/  EXIT ;  /* 0x000000000000794d */ /* 0x000fea0003800000 */
.L_x_4:
[----:B------:R-:W-:-:S00]  /*08b0*/  BRA `(.L_x_4) ;  /* 0xfffffffc00fc7947 */ /* 0x000fc0000383ffff */
[----:B------:R-:W-:-:S00]  /*08c0*/  NOP ;  /* 0x0000000000007918 */ /* 0x000fc00000000000 */
        /* <DEDUP_REMOVED lines=11> */
.L_x_5:


//--------------------- .nv.shared.reserved.0     --------------------------
	.section	.nv.shared.reserved.0,"aw",@nobits
	.weak		__nv_reservedSMEM_offset_0_alias
	.size		__nv_reservedSMEM_offset_0_alias, 0, 64
	.other		__nv_reservedSMEM_offset_0_alias,@"STO_CUDA_RESERVED_SHARED STV_DEFAULT"
__nv_reservedSMEM_offset_0_alias:
	.zero		0
	.zero		64


//--------------------- .nv.constant0._Z10GPU_matmulPdiPKdS1_ --------------------------
	.section	.nv.constant0._Z10GPU_matmulPdiPKdS1_,"a",@progbits
	.sectionflags	@""
	.align	4
.nv.constant0._Z10GPU_matmulPdiPKdS1_:
	.zero		928


//--------------------- SYMBOLS --------------------------

	.type		.nv.reservedSmem.offset0,@object
	.size		.nv.reservedSmem.offset0,0x4
